	.headerflags	@"EF_CUDA_TEXMODE_UNIFIED EF_CUDA_64BIT_ADDRESS EF_CUDA_ACCELERATORS EF_CUDA_SM90 EF_CUDA_VIRTUAL_SM(EF_CUDA_SM90)"
	.elftype	@"ET_EXEC"


//--------------------- .nv.info                  --------------------------
	.section	.nv.info,"",@"SHT_CUDA_INFO"
	.align	4


	//----- nvinfo : EIATTR_REGCOUNT
	.align		4
        /*0000*/ 	.byte	0x04, 0x2f
        /*0002*/ 	.short	(.L_2 - .L_1)
	.align		4
.L_1:
        /*0004*/ 	.word	index@(triton_poi_fused_mul_tanh_1)
        /*0008*/ 	.word	0x0000000c


	//----- nvinfo : EIATTR_MIN_STACK_SIZE
	.align		4
.L_2:
        /*000c*/ 	.byte	0x04, 0x12
        /*000e*/ 	.short	(.L_4 - .L_3)
	.align		4
.L_3:
        /*0010*/ 	.word	index@(triton_poi_fused_mul_tanh_1)
        /*0014*/ 	.word	0x00000000


	//----- nvinfo : EIATTR_FRAME_SIZE
	.align		4
.L_4:
        /*0018*/ 	.byte	0x04, 0x11
        /*001a*/ 	.short	(.L_6 - .L_5)
	.align		4
.L_5:
        /*001c*/ 	.word	index@(triton_poi_fused_mul_tanh_1)
        /*0020*/ 	.word	0x00000000


	//----- nvinfo : EIATTR_MIN_STACK_SIZE
	.align		4
.L_6:
        /*0024*/ 	.byte	0x04, 0x12
        /*0026*/ 	.short	(.L_8 - .L_7)
	.align		4
.L_7:
        /*0028*/ 	.word	index@(triton_poi_fused_mul_tanh_1)
        /*002c*/ 	.word	0x00000000
.L_8:


//--------------------- .nv.info.triton_poi_fused_mul_tanh_1 --------------------------
	.section	.nv.info.triton_poi_fused_mul_tanh_1,"",@"SHT_CUDA_INFO"
	.sectionflags	@""
	.align	4


	//----- nvinfo : EIATTR_CUDA_API_VERSION
	.align		4
        /*0000*/ 	.byte	0x04, 0x37
        /*0002*/ 	.short	(.L_10 - .L_9)
.L_9:
        /*0004*/ 	.word	0x0000007c


	//----- nvinfo : EIATTR_KPARAM_INFO
	.align		4
.L_10:
        /*0008*/ 	.byte	0x04, 0x17
        /*000a*/ 	.short	(.L_12 - .L_11)
.L_11:
        /*000c*/ 	.word	0x00000000
        /*0010*/ 	.short	0x0002
        /*0012*/ 	.short	0x0010
        /*0014*/ 	.byte	0x00, 0xf0, 0x11, 0x00


	//----- nvinfo : EIATTR_KPARAM_INFO
	.align		4
.L_12:
        /*0018*/ 	.byte	0x04, 0x17
        /*001a*/ 	.short	(.L_14 - .L_13)
.L_13:
        /*001c*/ 	.word	0x00000000
        /*0020*/ 	.short	0x0001
        /*0022*/ 	.short	0x0008
        /*0024*/ 	.byte	0x00, 0xf4, 0x21, 0x00


	//----- nvinfo : EIATTR_KPARAM_INFO
	.align		4
.L_14:
        /*0028*/ 	.byte	0x04, 0x17
        /*002a*/ 	.short	(.L_16 - .L_15)
.L_15:
        /*002c*/ 	.word	0x00000000
        /*0030*/ 	.short	0x0000
        /*0032*/ 	.short	0x0000
        /*0034*/ 	.byte	0x00, 0xf4, 0x21, 0x00


	//----- nvinfo : EIATTR_SPARSE_MMA_MASK
	.align		4
.L_16:
        /*0038*/ 	.byte	0x03, 0x50
        /*003a*/ 	.short	0x0000


	//----- nvinfo : EIATTR_MAXREG_COUNT
	.align		4
        /*003c*/ 	.byte	0x03, 0x1b
        /*003e*/ 	.short	0x00ff


	//----- nvinfo : EIATTR_EXIT_INSTR_OFFSETS
	.align		4
        /*0040*/ 	.byte	0x04, 0x1c
        /*0042*/ 	.short	(.L_18 - .L_17)


	//   ....[0]....
.L_17:
        /*0044*/ 	.word	0x000003f0


	//   ....[1]....
        /*0048*/ 	.word	0x00000410


	//----- nvinfo : EIATTR_REQNTID
	.align		4
.L_18:
        /*004c*/ 	.byte	0x04, 0x10
        /*004e*/ 	.short	(.L_20 - .L_19)
.L_19:
        /*0050*/ 	.word	0x00000020
        /*0054*/ 	.word	0x00000001
        /*0058*/ 	.word	0x00000001


	//----- nvinfo : EIATTR_CRS_STACK_SIZE
	.align		4
.L_20:
        /*005c*/ 	.byte	0x04, 0x1e
        /*005e*/ 	.short	(.L_22 - .L_21)
.L_21:
        /*0060*/ 	.word	0x00000000


	//----- nvinfo : EIATTR_CBANK_PARAM_SIZE
	.align		4
.L_22:
        /*0064*/ 	.byte	0x03, 0x19
        /*0066*/ 	.short	0x0014


	//----- nvinfo : EIATTR_PARAM_CBANK
	.align		4
        /*0068*/ 	.byte	0x04, 0x0a
        /*006a*/ 	.short	(.L_24 - .L_23)
	.align		4
.L_23:
        /*006c*/ 	.word	index@(.nv.constant0.triton_poi_fused_mul_tanh_1)
        /*0070*/ 	.short	0x0210
        /*0072*/ 	.short	0x0014


	//----- nvinfo : EIATTR_SW_WAR
	.align		4
.L_24:
        /*0074*/ 	.byte	0x04, 0x36
        /*0076*/ 	.short	(.L_26 - .L_25)
.L_25:
        /*0078*/ 	.word	0x00000008
.L_26:


//--------------------- .nv.callgraph             --------------------------
	.section	.nv.callgraph,"",@"SHT_CUDA_CALLGRAPH"
	.align	4
	.sectionentsize	8
	.align		4
        /*0000*/ 	.word	0x00000000
	.align		4
        /*0004*/ 	.word	0xffffffff
	.align		4
        /*0008*/ 	.word	0x00000000
	.align		4
        /*000c*/ 	.word	0xfffffffe
	.align		4
        /*0010*/ 	.word	0x00000000
	.align		4
        /*0014*/ 	.word	0xfffffffd
	.align		4
        /*0018*/ 	.word	0x00000000
	.align		4
        /*001c*/ 	.word	0xfffffffc


//--------------------- .nv.constant4             --------------------------
	.section	.nv.constant4,"a",@progbits
	.align	8
	.align		8
.nv.constant4:
        /*0000*/ 	.dword	_$_str


//--------------------- .text.triton_poi_fused_mul_tanh_1 --------------------------
	.section	.text.triton_poi_fused_mul_tanh_1,"ax",@progbits
	.align	128
        .global         triton_poi_fused_mul_tanh_1
        .type           triton_poi_fused_mul_tanh_1,@function
        .size           triton_poi_fused_mul_tanh_1,(.L_x_9 - triton_poi_fused_mul_tanh_1)
        .other          triton_poi_fused_mul_tanh_1,@"STO_CUDA_ENTRY STV_DEFAULT"
triton_poi_fused_mul_tanh_1:
.text.triton_poi_fused_mul_tanh_1:
[----:B------:R-:W0:Y:S02]  /*0000*/  LDC R1, c[0x0][0x28] ;  /* 0x00000a00ff017b82 */ /* 0x000e240000000800 */
[----:B------:R-:W1:Y:S01]  /*0010*/  S2R R0, SR_TID.X ;  /* 0x0000000000007919 */ /* 0x000e620000002100 */
[----:B------:R-:W-:Y:S01]  /*0020*/  ULDC.64 UR4, c[0x0][0x208] ;  /* 0x0000820000047ab9 */ /* 0x000fe20000000a00 */
[----:B------:R-:W-:Y:S01]  /*0030*/  BSSY B0, `(.L_x_0) ;  /* 0x000000b000007945 */ /* 0x000fe20003800000 */
[----:B------:R-:W-:Y:S01]  /*0040*/  CS2R R2, SRZ ;  /* 0x0000000000027805 */ /* 0x000fe2000001ff00 */
[----:B------:R-:W2:Y:S01]  /*0050*/  S2R R5, SR_CTAID.X ;  /* 0x0000000000057919 */ /* 0x000ea20000002500 */
[----:B-1----:R-:W-:-:S04]  /*0060*/  SHF.L.U32 R0, R0, 0x1, RZ ;  /* 0x0000000100007819 */ /* 0x002fc800000006ff */
[----:B------:R-:W-:-:S04]  /*0070*/  LOP3.LUT R0, R0, 0x3e, RZ, 0xc0, !PT ;  /* 0x0000003e00007812 */ /* 0x000fc800078ec0ff */
[----:B--2---:R-:W-:-:S04]  /*0080*/  LEA R5, R5, R0, 0x6 ;  /* 0x0000000005057211 */ /* 0x004fc800078e30ff */
[----:B------:R-:W-:-:S13]  /*0090*/  ISETP.GE.AND P0, PT, R5, 0x40, PT ;  /* 0x000000400500780c */ /* 0x000fda0003f06270 */
[----:B------:R-:W-:Y:S05]  /*00a0*/  @P0 BRA `(.L_x_1) ;  /* 0x00000000000c0947 */ /* 0x000fea0003800000 */
[----:B------:R-:W1:Y:S02]  /*00b0*/  LDC.64 R2, c[0x0][0x210] ;  /* 0x00008400ff027b82 */ /* 0x000e640000000a00 */
[----:B-1----:R-:W-:-:S06]  /*00c0*/  IMAD.WIDE R2, R5, 0x4, R2 ;  /* 0x0000000405027825 */ /* 0x002fcc00078e0202 */
[----:B------:R-:W5:Y:S02]  /*00d0*/  LDG.E.64 R2, desc[UR4][R2.64] ;  /* 0x0000000402027981 */ /* 0x000f64000c1e1b00 */
.L_x_1:
[----:B------:R-:W-:Y:S05]  /*00e0*/  BSYNC B0 ;  /* 0x0000000000007941 */ /* 0x000fea0003800000 */
.L_x_0:
[----:B-----5:R-:W-:Y:S01]  /*00f0*/  FADD.FTZ R8, |R2|, -RZ ;  /* 0x800000ff02087221 */ /* 0x020fe20000010200 */
[----:B------:R-:W-:Y:S04]  /*0100*/  BSSY B0, `(.L_x_2) ;  /* 0x0000014000007945 */ /* 0x000fe80003800000 */
[----:B------:R-:W-:-:S13]  /*0110*/  FSETP.GE.AND P1, PT, R8, 0.60000002384185791016, PT ;  /* 0x3f19999a0800780b */ /* 0x000fda0003f26000 */
[----:B------:R-:W-:Y:S05]  /*0120*/  @!P1 BRA `(.L_x_3) ;  /* 0x0000000000289947 */ /* 0x000fea0003800000 */
[C---:B------:R-:W-:Y:S01]  /*0130*/  FMUL R0, R8.reuse, 2.8853900432586669922 ;  /* 0x4038aa3b08007820 */ /* 0x040fe20000400000 */
[----:B------:R-:W-:Y:S01]  /*0140*/  HFMA2.MMA R7, -RZ, RZ, 1.875, 0 ;  /* 0x3f800000ff077435 */ /* 0x000fe200000001ff */
[----:B------:R-:W-:-:S04]  /*0150*/  FSETP.GE.AND P1, PT, R8, 9.010913848876953125, PT ;  /* 0x41102cb40800780b */ /* 0x000fc80003f26000 */
[----:B------:R-:W1:Y:S02]  /*0160*/  MUFU.EX2 R0, R0 ;  /* 0x0000000000007308 */ /* 0x000e640000000800 */
[----:B-1----:R-:W-:-:S06]  /*0170*/  FADD R4, R0, 1 ;  /* 0x3f80000000047421 */ /* 0x002fcc0000000000 */
[----:B------:R-:W1:Y:S02]  /*0180*/  MUFU.RCP R4, R4 ;  /* 0x0000000400047308 */ /* 0x000e640000001000 */
[----:B-1----:R-:W-:-:S05]  /*0190*/  FFMA.FTZ R6, R4, -2, R7 ;  /* 0xc000000004067823 */ /* 0x002fca0000010007 */
[----:B------:R-:W-:-:S04]  /*01a0*/  FSEL R7, R6, 1, !P1 ;  /* 0x3f80000006077808 */ /* 0x000fc80004800000 */
[----:B------:R-:W-:Y:S01]  /*01b0*/  LOP3.LUT R6, R7, 0x80000000, R2, 0xf8, !PT ;  /* 0x8000000007067812 */ /* 0x000fe200078ef802 */
[----:B------:R-:W-:Y:S06]  /*01c0*/  BRA `(.L_x_4) ;  /* 0x00000000001c7947 */ /* 0x000fec0003800000 */
.L_x_3:
[----:B------:R-:W-:Y:S01]  /*01d0*/  MOV R0, 0x3c80f082 ;  /* 0x3c80f08200007802 */ /* 0x000fe20000000f00 */
[----:B------:R-:W-:-:S04]  /*01e0*/  FMUL R7, R2, R2 ;  /* 0x0000000202077220 */ /* 0x000fc80000400000 */
[----:B------:R-:W-:-:S04]  /*01f0*/  FFMA.FTZ R0, R7, R0, -0.052303962409496307373 ;  /* 0xbd563cae07007423 */ /* 0x000fc80000010000 */
[----:B------:R-:W-:-:S04]  /*0200*/  FFMA.FTZ R0, R7, R0, 0.1331529766321182251 ;  /* 0x3e08594107007423 */ /* 0x000fc80000010000 */
[----:B------:R-:W-:-:S04]  /*0210*/  FFMA.FTZ R0, R7, R0, -0.33332768082618713379 ;  /* 0xbeaaa9ed07007423 */ /* 0x000fc80000010000 */
[----:B------:R-:W-:-:S04]  /*0220*/  FFMA.FTZ R7, R7, R0, RZ ;  /* 0x0000000007077223 */ /* 0x000fc800000100ff */
[----:B------:R-:W-:-:S07]  /*0230*/  FFMA.FTZ R6, R7, R2, R2 ;  /* 0x0000000207067223 */ /* 0x000fce0000010002 */
.L_x_4:
[----:B------:R-:W-:Y:S05]  /*0240*/  BSYNC B0 ;  /* 0x0000000000007941 */ /* 0x000fea0003800000 */
.L_x_2:
[----:B------:R-:W-:Y:S01]  /*0250*/  FADD.FTZ R9, |R3|, -RZ ;  /* 0x800000ff03097221 */ /* 0x000fe20000010200 */
[----:B------:R-:W-:Y:S01]  /*0260*/  BSSY B0, `(.L_x_5) ;  /* 0x0000015000007945 */ /* 0x000fe20003800000 */
[----:B------:R-:W-:-:S03]  /*0270*/  SHF.R.S32.HI R8, RZ, 0x1f, R5 ;  /* 0x0000001fff087819 */ /* 0x000fc60000011405 */
        /* <DEDUP_REMOVED lines=12> */
.L_x_6:
[----:B------:R-:W-:Y:S01]  /*0340*/  MOV R0, 0x3c80f082 ;  /* 0x3c80f08200007802 */ /* 0x000fe20000000f00 */
[----:B------:R-:W-:-:S04]  /*0350*/  FMUL R7, R3, R3 ;  /* 0x0000000303077220 */ /* 0x000fc80000400000 */
[----:B------:R-:W-:-:S04]  /*0360*/  FFMA.FTZ R0, R7, R0, -0.052303962409496307373 ;  /* 0xbd563cae07007423 */ /* 0x000fc80000010000 */
[----:B------:R-:W-:-:S04]  /*0370*/  FFMA.FTZ R0, R7, R0, 0.1331529766321182251 ;  /* 0x3e08594107007423 */ /* 0x000fc80000010000 */
[----:B------:R-:W-:-:S04]  /*0380*/  FFMA.FTZ R0, R7, R0, -0.33332768082618713379 ;  /* 0xbeaaa9ed07007423 */ /* 0x000fc80000010000 */
[----:B------:R-:W-:-:S04]  /*0390*/  FFMA.FTZ R0, R7, R0, RZ ;  /* 0x0000000007007223 */ /* 0x000fc800000100ff */
[----:B------:R-:W-:-:S07]  /*03a0*/  FFMA.FTZ R7, R0, R3, R3 ;  /* 0x0000000300077223 */ /* 0x000fce0000010003 */
.L_x_7:
[----:B------:R-:W-:Y:S05]  /*03b0*/  BSYNC B0 ;  /* 0x0000000000007941 */ /* 0x000fea0003800000 */
.L_x_5:
[----:B------:R-:W-:Y:S02]  /*03c0*/  ULDC.64 UR6, c[0x0][0x218] ;  /* 0x0000860000067ab9 */ /* 0x000fe40000000a00 */
[----:B------:R-:W-:-:S04]  /*03d0*/  LEA R2, P1, R5, UR6, 0x2 ;  /* 0x0000000605027c11 */ /* 0x000fc8000f8210ff */
[----:B------:R-:W-:Y:S01]  /*03e0*/  LEA.HI.X R3, R5, UR7, R8, 0x2, P1 ;  /* 0x0000000705037c11 */ /* 0x000fe200088f1408 */
[----:B------:R-:W-:Y:S08]  /*03f0*/  @P0 EXIT ;  /* 0x000000000000094d */ /* 0x000ff00003800000 */
[----:B------:R-:W-:Y:S01]  /*0400*/  STG.E.64 desc[UR4][R2.64], R6 ;  /* 0x0000000602007986 */ /* 0x000fe2000c101b04 */
[----:B------:R-:W-:Y:S05]  /*0410*/  EXIT ;  /* 0x000000000000794d */ /* 0x000fea0003800000 */
.L_x_8:
[----:B------:R-:W-:-:S00]  /*0420*/  BRA `(.L_x_8) ;  /* 0xfffffffc00fc7947 */ /* 0x000fc0000383ffff */
[----:B------:R-:W-:-:S00]  /*0430*/  NOP ;  /* 0x0000000000007918 */ /* 0x000fc00000000000 */
        /* <DEDUP_REMOVED lines=12> */
.L_x_9:


//--------------------- .nv.global.init           --------------------------
	.section	.nv.global.init,"aw",@progbits
.nv.global.init:
	.type		_$_str,@object
	.size		_$_str,(.L_0 - _$_str)
_$_str:
        /*0000*/ 	.byte	0x5f, 0x5f, 0x43, 0x55, 0x44, 0x41, 0x5f, 0x46, 0x54, 0x5a, 0x00
.L_0:


//--------------------- .nv.constant0.triton_poi_fused_mul_tanh_1 --------------------------
	.section	.nv.constant0.triton_poi_fused_mul_tanh_1,"a",@progbits
	.sectionflags	@""
	.align	4
.nv.constant0.triton_poi_fused_mul_tanh_1:
	.zero		548
